	.headerflags	@"EF_CUDA_TEXMODE_UNIFIED EF_CUDA_64BIT_ADDRESS EF_CUDA_ACCELERATORS EF_CUDA_SM90 EF_CUDA_VIRTUAL_SM(EF_CUDA_SM90)"
	.elftype	@"ET_EXEC"


//--------------------- .nv.info                  --------------------------
	.section	.nv.info,"",@"SHT_CUDA_INFO"
	.align	4


	//----- nvinfo : EIATTR_REGCOUNT
	.align		4
        /*0000*/ 	.byte	0x04, 0x2f
        /*0002*/ 	.short	(.L_3 - .L_2)
	.align		4
.L_2:
        /*0004*/ 	.word	index@(triton_poi_fused__native_batch_norm_legit_no_training_add_6)
        /*0008*/ 	.word	0x0000001a


	//----- nvinfo : EIATTR_MIN_STACK_SIZE
	.align		4
.L_3:
        /*000c*/ 	.byte	0x04, 0x12
        /*000e*/ 	.short	(.L_5 - .L_4)
	.align		4
.L_4:
        /*0010*/ 	.word	index@(triton_poi_fused__native_batch_norm_legit_no_training_add_6)
        /*0014*/ 	.word	0x00000000


	//----- nvinfo : EIATTR_FRAME_SIZE
	.align		4
.L_5:
        /*0018*/ 	.byte	0x04, 0x11
        /*001a*/ 	.short	(.L_7 - .L_6)
	.align		4
.L_6:
        /*001c*/ 	.word	index@(triton_poi_fused__native_batch_norm_legit_no_training_add_6)
        /*0020*/ 	.word	0x00000000


	//----- nvinfo : EIATTR_MIN_STACK_SIZE
	.align		4
.L_7:
        /*0024*/ 	.byte	0x04, 0x12
        /*0026*/ 	.short	(.L_9 - .L_8)
	.align		4
.L_8:
        /*0028*/ 	.word	index@(triton_poi_fused__native_batch_norm_legit_no_training_add_6)
        /*002c*/ 	.word	0x00000000
.L_9:


//--------------------- .nv.info.triton_poi_fused__native_batch_norm_legit_no_training_add_6 --------------------------
	.section	.nv.info.triton_poi_fused__native_batch_norm_legit_no_training_add_6,"",@"SHT_CUDA_INFO"
	.sectionflags	@""
	.align	4


	//----- nvinfo : EIATTR_CUDA_API_VERSION
	.align		4
        /*0000*/ 	.byte	0x04, 0x37
        /*0002*/ 	.short	(.L_11 - .L_10)
.L_10:
        /*0004*/ 	.word	0x0000007c


	//----- nvinfo : EIATTR_KPARAM_INFO
	.align		4
.L_11:
        /*0008*/ 	.byte	0x04, 0x17
        /*000a*/ 	.short	(.L_13 - .L_12)
.L_12:
        /*000c*/ 	.word	0x00000000
        /*0010*/ 	.short	0x000b
        /*0012*/ 	.short	0x0058
        /*0014*/ 	.byte	0x00, 0xf0, 0x11, 0x00


	//----- nvinfo : EIATTR_KPARAM_INFO
	.align		4
.L_13:
        /*0018*/ 	.byte	0x04, 0x17
        /*001a*/ 	.short	(.L_15 - .L_14)
.L_14:
        /*001c*/ 	.word	0x00000000
        /*0020*/ 	.short	0x000a
        /*0022*/ 	.short	0x0050
        /*0024*/ 	.byte	0x00, 0xf4, 0x21, 0x00


	//----- nvinfo : EIATTR_KPARAM_INFO
	.align		4
.L_15:
        /*0028*/ 	.byte	0x04, 0x17
        /*002a*/ 	.short	(.L_17 - .L_16)
.L_16:
        /*002c*/ 	.word	0x00000000
        /*0030*/ 	.short	0x0009
        /*0032*/ 	.short	0x0048
        /*0034*/ 	.byte	0x00, 0xf4, 0x21, 0x00


	//----- nvinfo : EIATTR_KPARAM_INFO
	.align		4
.L_17:
        /*0038*/ 	.byte	0x04, 0x17
        /*003a*/ 	.short	(.L_19 - .L_18)
.L_18:
        /*003c*/ 	.word	0x00000000
        /*0040*/ 	.short	0x0008
        /*0042*/ 	.short	0x0040
        /*0044*/ 	.byte	0x00, 0xf4, 0x21, 0x00


	//----- nvinfo : EIATTR_KPARAM_INFO
	.align		4
.L_19:
        /*0048*/ 	.byte	0x04, 0x17
        /*004a*/ 	.short	(.L_21 - .L_20)
.L_20:
        /*004c*/ 	.word	0x00000000
        /*0050*/ 	.short	0x0007
        /*0052*/ 	.short	0x0038
        /*0054*/ 	.byte	0x00, 0xf4, 0x21, 0x00


	//----- nvinfo : EIATTR_KPARAM_INFO
	.align		4
.L_21:
        /*0058*/ 	.byte	0x04, 0x17
        /*005a*/ 	.short	(.L_23 - .L_22)
.L_22:
        /*005c*/ 	.word	0x00000000
        /*0060*/ 	.short	0x0006
        /*0062*/ 	.short	0x0030
        /*0064*/ 	.byte	0x00, 0xf4, 0x21, 0x00


	//----- nvinfo : EIATTR_KPARAM_INFO
	.align		4
.L_23:
        /*0068*/ 	.byte	0x04, 0x17
        /*006a*/ 	.short	(.L_25 - .L_24)
.L_24:
        /*006c*/ 	.word	0x00000000
        /*0070*/ 	.short	0x0005
        /*0072*/ 	.short	0x0028
        /*0074*/ 	.byte	0x00, 0xf4, 0x21, 0x00


	//----- nvinfo : EIATTR_KPARAM_INFO
	.align		4
.L_25:
        /*0078*/ 	.byte	0x04, 0x17
        /*007a*/ 	.short	(.L_27 - .L_26)
.L_26:
        /*007c*/ 	.word	0x00000000
        /*0080*/ 	.short	0x0004
        /*0082*/ 	.short	0x0020
        /*0084*/ 	.byte	0x00, 0xf4, 0x21, 0x00


	//----- nvinfo : EIATTR_KPARAM_INFO
	.align		4
.L_27:
        /*0088*/ 	.byte	0x04, 0x17
        /*008a*/ 	.short	(.L_29 - .L_28)
.L_28:
        /*008c*/ 	.word	0x00000000
        /*0090*/ 	.short	0x0003
        /*0092*/ 	.short	0x0018
        /*0094*/ 	.byte	0x00, 0xf4, 0x21, 0x00


	//----- nvinfo : EIATTR_KPARAM_INFO
	.align		4
.L_29:
        /*0098*/ 	.byte	0x04, 0x17
        /*009a*/ 	.short	(.L_31 - .L_30)
.L_30:
        /*009c*/ 	.word	0x00000000
        /*00a0*/ 	.short	0x0002
        /*00a2*/ 	.short	0x0010
        /*00a4*/ 	.byte	0x00, 0xf4, 0x21, 0x00


	//----- nvinfo : EIATTR_KPARAM_INFO
	.align		4
.L_31:
        /*00a8*/ 	.byte	0x04, 0x17
        /*00aa*/ 	.short	(.L_33 - .L_32)
.L_32:
        /*00ac*/ 	.word	0x00000000
        /*00b0*/ 	.short	0x0001
        /*00b2*/ 	.short	0x0008
        /*00b4*/ 	.byte	0x00, 0xf4, 0x21, 0x00


	//----- nvinfo : EIATTR_KPARAM_INFO
	.align		4
.L_33:
        /*00b8*/ 	.byte	0x04, 0x17
        /*00ba*/ 	.short	(.L_35 - .L_34)
.L_34:
        /*00bc*/ 	.word	0x00000000
        /*00c0*/ 	.short	0x0000
        /*00c2*/ 	.short	0x0000
        /*00c4*/ 	.byte	0x00, 0xf4, 0x21, 0x00


	//----- nvinfo : EIATTR_SPARSE_MMA_MASK
	.align		4
.L_35:
        /*00c8*/ 	.byte	0x03, 0x50
        /*00ca*/ 	.short	0x0000


	//----- nvinfo : EIATTR_MAXREG_COUNT
	.align		4
        /*00cc*/ 	.byte	0x03, 0x1b
        /*00ce*/ 	.short	0x00ff


	//----- nvinfo : EIATTR_EXIT_INSTR_OFFSETS
	.align		4
        /*00d0*/ 	.byte	0x04, 0x1c
        /*00d2*/ 	.short	(.L_37 - .L_36)


	//   ....[0]....
.L_36:
        /*00d4*/ 	.word	0x00000520


	//----- nvinfo : EIATTR_REQNTID
	.align		4
.L_37:
        /*00d8*/ 	.byte	0x04, 0x10
        /*00da*/ 	.short	(.L_39 - .L_38)
.L_38:
        /*00dc*/ 	.word	0x00000100
        /*00e0*/ 	.word	0x00000001
        /*00e4*/ 	.word	0x00000001


	//----- nvinfo : EIATTR_CBANK_PARAM_SIZE
	.align		4
.L_39:
        /*00e8*/ 	.byte	0x03, 0x19
        /*00ea*/ 	.short	0x005c


	//----- nvinfo : EIATTR_PARAM_CBANK
	.align		4
        /*00ec*/ 	.byte	0x04, 0x0a
        /*00ee*/ 	.short	(.L_41 - .L_40)
	.align		4
.L_40:
        /*00f0*/ 	.word	index@(.nv.constant0.triton_poi_fused__native_batch_norm_legit_no_training_add_6)
        /*00f4*/ 	.short	0x0210
        /*00f6*/ 	.short	0x005c


	//----- nvinfo : EIATTR_SW_WAR
	.align		4
.L_41:
        /*00f8*/ 	.byte	0x04, 0x36
        /*00fa*/ 	.short	(.L_43 - .L_42)
.L_42:
        /*00fc*/ 	.word	0x00000008
.L_43:


//--------------------- .nv.callgraph             --------------------------
	.section	.nv.callgraph,"",@"SHT_CUDA_CALLGRAPH"
	.align	4
	.sectionentsize	8
	.align		4
        /*0000*/ 	.word	0x00000000
	.align		4
        /*0004*/ 	.word	0xffffffff
	.align		4
        /*0008*/ 	.word	0x00000000
	.align		4
        /*000c*/ 	.word	0xfffffffe
	.align		4
        /*0010*/ 	.word	0x00000000
	.align		4
        /*0014*/ 	.word	0xfffffffd
	.align		4
        /*0018*/ 	.word	0x00000000
	.align		4
        /*001c*/ 	.word	0xfffffffc


//--------------------- .nv.constant4             --------------------------
	.section	.nv.constant4,"a",@progbits
	.align	8
	.align		8
.nv.constant4:
        /*0000*/ 	.dword	_$_str
	.align		8
        /*0008*/ 	.dword	_$_str_$_2


//--------------------- .text.triton_poi_fused__native_batch_norm_legit_no_training_add_6 --------------------------
	.section	.text.triton_poi_fused__native_batch_norm_legit_no_training_add_6,"ax",@progbits
	.align	128
        .global         triton_poi_fused__native_batch_norm_legit_no_training_add_6
        .type           triton_poi_fused__native_batch_norm_legit_no_training_add_6,@function
        .size           triton_poi_fused__native_batch_norm_legit_no_training_add_6,(.L_x_1 - triton_poi_fused__native_batch_norm_legit_no_training_add_6)
        .other          triton_poi_fused__native_batch_norm_legit_no_training_add_6,@"STO_CUDA_ENTRY STV_DEFAULT"
triton_poi_fused__native_batch_norm_legit_no_training_add_6:
.text.triton_poi_fused__native_batch_norm_legit_no_training_add_6:
[----:B------:R-:W-:Y:S01]  /*0000*/  LDC R1, c[0x0][0x28] ;  /* 0x00000a00ff017b82 */ /* 0x000fe20000000800 */
[----:B------:R-:W1:Y:S07]  /*0010*/  S2R R0, SR_TID.X ;  /* 0x0000000000007919 */ /* 0x000e6e0000002100 */
[----:B------:R-:W2:Y:S01]  /*0020*/  LDC.64 R14, c[0x0][0x248] ;  /* 0x00009200ff0e7b82 */ /* 0x000ea20000000a00 */
[----:B------:R-:W-:Y:S01]  /*0030*/  ULDC.64 UR4, c[0x0][0x208] ;  /* 0x0000820000047ab9 */ /* 0x000fe20000000a00 */
[----:B------:R-:W3:Y:S06]  /*0040*/  S2R R3, SR_CTAID.X ;  /* 0x0000000000037919 */ /* 0x000eec0000002500 */
[----:B------:R-:W4:Y:S08]  /*0050*/  LDC.64 R18, c[0x0][0x210] ;  /* 0x00008400ff127b82 */ /* 0x000f300000000a00 */
[----:B------:R-:W5:Y:S08]  /*0060*/  LDC.64 R22, c[0x0][0x240] ;  /* 0x00009000ff167b82 */ /* 0x000f700000000a00 */
[----:B------:R-:W4:Y:S01]  /*0070*/  LDC.64 R8, c[0x0][0x238] ;  /* 0x00008e00ff087b82 */ /* 0x000f220000000a00 */
[----:B-1----:R-:W-:-:S07]  /*0080*/  SHF.L.U32 R0, R0, 0x1, RZ ;  /* 0x0000000100007819 */ /* 0x002fce00000006ff */
[----:B------:R-:W1:Y:S01]  /*0090*/  LDC.64 R20, c[0x0][0x218] ;  /* 0x00008600ff147b82 */ /* 0x000e620000000a00 */
[----:B---3--:R-:W-:Y:S02]  /*00a0*/  SHF.R.S32.HI R5, RZ, 0x16, R3 ;  /* 0x00000016ff057819 */ /* 0x008fe40000011403 */
[----:B------:R-:W-:Y:S02]  /*00b0*/  LOP3.LUT R0, R0, 0x1fe, RZ, 0xc0, !PT ;  /* 0x000001fe00007812 */ /* 0x000fe400078ec0ff */
[----:B------:R-:W-:-:S03]  /*00c0*/  SGXT R5, R5, 0x1 ;  /* 0x000000010505781a */ /* 0x000fc60000000200 */
[----:B------:R-:W3:Y:S01]  /*00d0*/  LDC.64 R16, c[0x0][0x228] ;  /* 0x00008a00ff107b82 */ /* 0x000ee20000000a00 */
[----:B------:R-:W-:-:S04]  /*00e0*/  LEA R12, R3, R0, 0x9 ;  /* 0x00000000030c7211 */ /* 0x000fc800078e48ff */
[----:B------:R-:W-:-:S03]  /*00f0*/  LEA.HI R5, R5, R12, RZ, 0xc ;  /* 0x0000000c05057211 */ /* 0x000fc600078f60ff */
[----:B------:R-:W1:Y:S01]  /*0100*/  LDC.64 R2, c[0x0][0x220] ;  /* 0x00008800ff027b82 */ /* 0x000e620000000a00 */
[----:B------:R-:W-:-:S04]  /*0110*/  SHF.R.S32.HI R5, RZ, 0xc, R5 ;  /* 0x0000000cff057819 */ /* 0x000fc80000011405 */
[----:B------:R-:W-:-:S03]  /*0120*/  LEA.HI R0, R5, R5, RZ, 0x7 ;  /* 0x0000000505007211 */ /* 0x000fc600078f38ff */
[----:B------:R-:W3:Y:S01]  /*0130*/  LDC.64 R10, c[0x0][0x230] ;  /* 0x00008c00ff0a7b82 */ /* 0x000ee20000000a00 */
[----:B------:R-:W-:-:S04]  /*0140*/  LOP3.LUT R0, R0, 0xffffff80, RZ, 0xc0, !PT ;  /* 0xffffff8000007812 */ /* 0x000fc800078ec0ff */
[----:B------:R-:W-:-:S03]  /*0150*/  IADD3 R13, R5, -R0, RZ ;  /* 0x80000000050d7210 */ /* 0x000fc60007ffe0ff */
[----:B------:R-:W3:Y:S02]  /*0160*/  LDC.64 R6, c[0x0][0x250] ;  /* 0x00009400ff067b82 */ /* 0x000ee40000000a00 */
[----:B--2---:R-:W-:-:S04]  /*0170*/  IMAD.WIDE R14, R13, 0x4, R14 ;  /* 0x000000040d0e7825 */ /* 0x004fc800078e020e */
[----:B01----:R-:W-:Y:S02]  /*0180*/  IMAD.WIDE R2, R13, 0x4, R2 ;  /* 0x000000040d027825 */ /* 0x003fe400078e0202 */
[----:B------:R-:W2:Y:S01]  /*0190*/  LDG.E.EL R14, desc[UR4][R14.64] ;  /* 0x000000040e0e7981 */ /* 0x000ea2000c2e1900 */
[----:B------:R-:W0:Y:S03]  /*01a0*/  LDC.64 R4, c[0x0][0x258] ;  /* 0x00009600ff047b82 */ /* 0x000e260000000a00 */
[----:B------:R1:W2:Y:S01]  /*01b0*/  LDG.E.EL R0, desc[UR4][R2.64] ;  /* 0x0000000402007981 */ /* 0x0002a2000c2e1900 */
[----:B----4-:R-:W-:-:S04]  /*01c0*/  IMAD.WIDE R8, R12, 0x4, R8 ;  /* 0x000000040c087825 */ /* 0x010fc800078e0208 */
[C---:B------:R-:W-:Y:S02]  /*01d0*/  IMAD.WIDE R20, R13.reuse, 0x4, R20 ;  /* 0x000000040d147825 */ /* 0x040fe400078e0214 */
[----:B------:R-:W4:Y:S02]  /*01e0*/  LDG.E.64 R8, desc[UR4][R8.64] ;  /* 0x0000000408087981 */ /* 0x000f24000c1e1b00 */
[----:B-1----:R-:W-:Y:S02]  /*01f0*/  IMAD.WIDE R2, R12, 0x4, R18 ;  /* 0x000000040c027825 */ /* 0x002fe400078e0212 */
[----:B------:R-:W4:Y:S02]  /*0200*/  LDG.E.EL R15, desc[UR4][R20.64] ;  /* 0x00000004140f7981 */ /* 0x000f24000c2e1900 */
[C---:B-----5:R-:W-:Y:S02]  /*0210*/  IMAD.WIDE R18, R13.reuse, 0x4, R22 ;  /* 0x000000040d127825 */ /* 0x060fe400078e0216 */
[----:B------:R-:W4:Y:S02]  /*0220*/  LDG.E.64 R2, desc[UR4][R2.64] ;  /* 0x0000000402027981 */ /* 0x000f24000c1e1b00 */
[----:B---3--:R-:W-:-:S02]  /*0230*/  IMAD.WIDE R16, R13, 0x4, R16 ;  /* 0x000000040d107825 */ /* 0x008fc400078e0210 */
[----:B------:R-:W3:Y:S02]  /*0240*/  LDG.E.EL R18, desc[UR4][R18.64] ;  /* 0x0000000412127981 */ /* 0x000ee4000c2e1900 */
[C---:B------:R-:W-:Y:S02]  /*0250*/  IMAD.WIDE R10, R13.reuse, 0x4, R10 ;  /* 0x000000040d0a7825 */ /* 0x040fe400078e020a */
[----:B------:R-:W5:Y:S02]  /*0260*/  LDG.E.EL R16, desc[UR4][R16.64] ;  /* 0x0000000410107981 */ /* 0x000f64000c2e1900 */
[C---:B------:R-:W-:Y:S02]  /*0270*/  IMAD.WIDE R6, R13.reuse, 0x4, R6 ;  /* 0x000000040d067825 */ /* 0x040fe400078e0206 */
[----:B------:R-:W5:Y:S02]  /*0280*/  LDG.E.EL R11, desc[UR4][R10.64] ;  /* 0x000000040a0b7981 */ /* 0x000f64000c2e1900 */
[----:B0-----:R-:W-:-:S02]  /*0290*/  IMAD.WIDE R4, R13, 0x4, R4 ;  /* 0x000000040d047825 */ /* 0x001fc400078e0204 */
[----:B------:R0:W3:Y:S04]  /*02a0*/  LDG.E.EL R6, desc[UR4][R6.64] ;  /* 0x0000000406067981 */ /* 0x0000e8000c2e1900 */
[----:B------:R1:W3:Y:S01]  /*02b0*/  LDG.E.EL R13, desc[UR4][R4.64] ;  /* 0x00000004040d7981 */ /* 0x0002e2000c2e1900 */
[----:B0-----:R-:W-:Y:S01]  /*02c0*/  HFMA2.MMA R7, -RZ, RZ, 1.625, 0 ;  /* 0x3e800000ff077435 */ /* 0x001fe200000001ff */
[----:B-1----:R-:W0:Y:S02]  /*02d0*/  LDC.64 R4, c[0x0][0x260] ;  /* 0x00009800ff047b82 */ /* 0x002e240000000a00 */
[----:B0-----:R-:W-:-:S04]  /*02e0*/  IMAD.WIDE R4, R12, 0x4, R4 ;  /* 0x000000040c047825 */ /* 0x001fc800078e0204 */
[----:B--2---:R-:W-:Y:S01]  /*02f0*/  FADD R14, R14, 9.9999997473787516356e-06 ;  /* 0x3727c5ac0e0e7421 */ /* 0x004fe20000000000 */
[----:B------:R-:W-:-:S03]  /*0300*/  FADD R0, R0, 9.9999997473787516356e-06 ;  /* 0x3727c5ac00007421 */ /* 0x000fc60000000000 */
[----:B------:R-:W0:Y:S08]  /*0310*/  MUFU.SQRT R20, R14 ;  /* 0x0000000e00147308 */ /* 0x000e300000002000 */
[----:B------:R-:W1:Y:S01]  /*0320*/  MUFU.SQRT R19, R0 ;  /* 0x0000000000137308 */ /* 0x000e620000002000 */
[C---:B0-----:R-:W-:Y:S02]  /*0330*/  FSETP.GT.AND P1, PT, R20.reuse, 8.50705917302346158658e+37, PT ;  /* 0x7e8000001400780b */ /* 0x041fe40003f24000 */
[----:B------:R-:W-:-:S02]  /*0340*/  FSETP.GEU.AND P3, PT, R20, 1.175494350822287508e-38, PT ;  /* 0x008000001400780b */ /* 0x000fc40003f6e000 */
[C---:B-1----:R-:W-:Y:S02]  /*0350*/  FSETP.GT.AND P0, PT, R19.reuse, 8.50705917302346158658e+37, PT ;  /* 0x7e8000001300780b */ /* 0x042fe40003f04000 */
[----:B------:R-:W-:-:S07]  /*0360*/  FSETP.GEU.AND P2, PT, R19, 1.175494350822287508e-38, PT ;  /* 0x008000001300780b */ /* 0x000fce0003f4e000 */
[----:B------:R-:W-:-:S04]  /*0370*/  @P1 FMUL R20, R20, 0.25 ;  /* 0x3e80000014141820 */ /* 0x000fc80000400000 */
[----:B------:R-:W-:Y:S01]  /*0380*/  @P0 FMUL R19, R19, 0.25 ;  /* 0x3e80000013130820 */ /* 0x000fe20000400000 */
[----:B------:R-:W-:-:S03]  /*0390*/  @!P3 FMUL R20, R20, 16777216 ;  /* 0x4b8000001414b820 */ /* 0x000fc60000400000 */
[----:B------:R-:W-:-:S03]  /*03a0*/  @!P2 FMUL R19, R19, 16777216 ;  /* 0x4b8000001313a820 */ /* 0x000fc60000400000 */
[----:B------:R-:W0:Y:S01]  /*03b0*/  MUFU.RCP R20, R20 ;  /* 0x0000001400147308 */ /* 0x000e220000001000 */
[----:B------:R-:W-:-:S07]  /*03c0*/  FSEL R0, R7, 1, P0 ;  /* 0x3f80000007007808 */ /* 0x000fce0000000000 */
[----:B------:R-:W1:Y:S01]  /*03d0*/  MUFU.RCP R19, R19 ;  /* 0x0000001300137308 */ /* 0x000e620000001000 */
[----:B------:R-:W-:Y:S01]  /*03e0*/  FSEL R7, R7, 1, P1 ;  /* 0x3f80000007077808 */ /* 0x000fe20000800000 */
[----:B------:R-:W-:Y:S01]  /*03f0*/  @!P2 FMUL R0, R0, 16777216 ;  /* 0x4b8000000000a820 */ /* 0x000fe20000400000 */
[----:B----4-:R-:W-:-:S03]  /*0400*/  FADD R2, R2, -R15 ;  /* 0x8000000f02027221 */ /* 0x010fc60000000000 */
[----:B------:R-:W-:Y:S01]  /*0410*/  @!P3 FMUL R7, R7, 16777216 ;  /* 0x4b8000000707b820 */ /* 0x000fe20000400000 */
[--C-:B---3--:R-:W-:Y:S01]  /*0420*/  FADD R8, R8, -R18.reuse ;  /* 0x8000001208087221 */ /* 0x108fe20000000000 */
[----:B------:R-:W-:Y:S01]  /*0430*/  FADD R10, R3, -R15 ;  /* 0x8000000f030a7221 */ /* 0x000fe20000000000 */
[----:B------:R-:W-:Y:S01]  /*0440*/  FADD R18, R9, -R18 ;  /* 0x8000001209127221 */ /* 0x000fe20000000000 */
[----:B0-----:R-:W-:Y:S01]  /*0450*/  FMUL R7, R20, R7 ;  /* 0x0000000714077220 */ /* 0x001fe20000400000 */
[----:B-1----:R-:W-:-:S03]  /*0460*/  FMUL R19, R19, R0 ;  /* 0x0000000013137220 */ /* 0x002fc60000400000 */
[C---:B------:R-:W-:Y:S01]  /*0470*/  FMUL R8, R7.reuse, R8 ;  /* 0x0000000807087220 */ /* 0x040fe20000400000 */
[----:B------:R-:W-:Y:S01]  /*0480*/  FMUL R18, R7, R18 ;  /* 0x0000001207127220 */ /* 0x000fe20000400000 */
[C---:B------:R-:W-:Y:S01]  /*0490*/  FMUL R2, R19.reuse, R2 ;  /* 0x0000000213027220 */ /* 0x040fe20000400000 */
[----:B------:R-:W-:Y:S01]  /*04a0*/  FMUL R10, R19, R10 ;  /* 0x0000000a130a7220 */ /* 0x000fe20000400000 */
[C-C-:B------:R-:W-:Y:S01]  /*04b0*/  FFMA R8, R6.reuse, R8, R13.reuse ;  /* 0x0000000806087223 */ /* 0x140fe2000000000d */
[----:B------:R-:W-:Y:S01]  /*04c0*/  FFMA R18, R6, R18, R13 ;  /* 0x0000001206127223 */ /* 0x000fe2000000000d */
[C-C-:B-----5:R-:W-:Y:S01]  /*04d0*/  FFMA R3, R16.reuse, R2, R11.reuse ;  /* 0x0000000210037223 */ /* 0x160fe2000000000b */
[----:B------:R-:W-:-:S03]  /*04e0*/  FFMA R11, R16, R10, R11 ;  /* 0x0000000a100b7223 */ /* 0x000fc6000000000b */
[----:B------:R-:W-:Y:S01]  /*04f0*/  FADD R8, R8, R3 ;  /* 0x0000000308087221 */ /* 0x000fe20000000000 */
[----:B------:R-:W-:-:S05]  /*0500*/  FADD R9, R18, R11 ;  /* 0x0000000b12097221 */ /* 0x000fca0000000000 */
[----:B------:R-:W-:Y:S01]  /*0510*/  STG.E.64 desc[UR4][R4.64], R8 ;  /* 0x0000000804007986 */ /* 0x000fe2000c101b04 */
[----:B------:R-:W-:Y:S05]  /*0520*/  EXIT ;  /* 0x000000000000794d */ /* 0x000fea0003800000 */
.L_x_0:
[----:B------:R-:W-:-:S00]  /*0530*/  BRA `(.L_x_0) ;  /* 0xfffffffc00fc7947 */ /* 0x000fc0000383ffff */
[----:B------:R-:W-:-:S00]  /*0540*/  NOP ;  /* 0x0000000000007918 */ /* 0x000fc00000000000 */
        /* <DEDUP_REMOVED lines=11> */
.L_x_1:


//--------------------- .nv.global.init           --------------------------
	.section	.nv.global.init,"aw",@progbits
.nv.global.init:
	.type		_$_str,@object
	.size		_$_str,(_$_str_$_2 - _$_str)
_$_str:
        /*0000*/ 	.byte	0x5f, 0x5f, 0x43, 0x55, 0x44, 0x41, 0x5f, 0x46, 0x54, 0x5a, 0x00
	.type		_$_str_$_2,@object
	.size		_$_str_$_2,(.L_1 - _$_str_$_2)
_$_str_$_2:
        /*000b*/ 	.byte	0x5f, 0x5f, 0x43, 0x55, 0x44, 0x41, 0x5f, 0x50, 0x52, 0x45, 0x43, 0x5f, 0x53, 0x51, 0x52, 0x54
        /*001b*/ 	.byte	0x00
.L_1:


//--------------------- .nv.constant0.triton_poi_fused__native_batch_norm_legit_no_training_add_6 --------------------------
	.section	.nv.constant0.triton_poi_fused__native_batch_norm_legit_no_training_add_6,"a",@progbits
	.sectionflags	@""
	.align	4
.nv.constant0.triton_poi_fused__native_batch_norm_legit_no_training_add_6:
	.zero		620
